	.headerflags	@"EF_CUDA_TEXMODE_UNIFIED EF_CUDA_64BIT_ADDRESS EF_CUDA_ACCELERATORS EF_CUDA_SM90 EF_CUDA_VIRTUAL_SM(EF_CUDA_SM90)"
	.elftype	@"ET_EXEC"


//--------------------- .nv.info                  --------------------------
	.section	.nv.info,"",@"SHT_CUDA_INFO"
	.align	4


	//----- nvinfo : EIATTR_REGCOUNT
	.align		4
        /*0000*/ 	.byte	0x04, 0x2f
        /*0002*/ 	.short	(.L_3 - .L_2)
	.align		4
.L_2:
        /*0004*/ 	.word	index@(triton_poi_fused__native_batch_norm_legit_no_training_convolution_relu_3)
        /*0008*/ 	.word	0x00000016


	//----- nvinfo : EIATTR_MIN_STACK_SIZE
	.align		4
.L_3:
        /*000c*/ 	.byte	0x04, 0x12
        /*000e*/ 	.short	(.L_5 - .L_4)
	.align		4
.L_4:
        /*0010*/ 	.word	index@(triton_poi_fused__native_batch_norm_legit_no_training_convolution_relu_3)
        /*0014*/ 	.word	0x00000000


	//----- nvinfo : EIATTR_FRAME_SIZE
	.align		4
.L_5:
        /*0018*/ 	.byte	0x04, 0x11
        /*001a*/ 	.short	(.L_7 - .L_6)
	.align		4
.L_6:
        /*001c*/ 	.word	index@(triton_poi_fused__native_batch_norm_legit_no_training_convolution_relu_3)
        /*0020*/ 	.word	0x00000000


	//----- nvinfo : EIATTR_MIN_STACK_SIZE
	.align		4
.L_7:
        /*0024*/ 	.byte	0x04, 0x12
        /*0026*/ 	.short	(.L_9 - .L_8)
	.align		4
.L_8:
        /*0028*/ 	.word	index@(triton_poi_fused__native_batch_norm_legit_no_training_convolution_relu_3)
        /*002c*/ 	.word	0x00000000
.L_9:


//--------------------- .nv.info.triton_poi_fused__native_batch_norm_legit_no_training_convolution_relu_3 --------------------------
	.section	.nv.info.triton_poi_fused__native_batch_norm_legit_no_training_convolution_relu_3,"",@"SHT_CUDA_INFO"
	.sectionflags	@""
	.align	4


	//----- nvinfo : EIATTR_CUDA_API_VERSION
	.align		4
        /*0000*/ 	.byte	0x04, 0x37
        /*0002*/ 	.short	(.L_11 - .L_10)
.L_10:
        /*0004*/ 	.word	0x0000007c


	//----- nvinfo : EIATTR_KPARAM_INFO
	.align		4
.L_11:
        /*0008*/ 	.byte	0x04, 0x17
        /*000a*/ 	.short	(.L_13 - .L_12)
.L_12:
        /*000c*/ 	.word	0x00000000
        /*0010*/ 	.short	0x0007
        /*0012*/ 	.short	0x0038
        /*0014*/ 	.byte	0x00, 0xf0, 0x11, 0x00


	//----- nvinfo : EIATTR_KPARAM_INFO
	.align		4
.L_13:
        /*0018*/ 	.byte	0x04, 0x17
        /*001a*/ 	.short	(.L_15 - .L_14)
.L_14:
        /*001c*/ 	.word	0x00000000
        /*0020*/ 	.short	0x0006
        /*0022*/ 	.short	0x0030
        /*0024*/ 	.byte	0x00, 0xf4, 0x21, 0x00


	//----- nvinfo : EIATTR_KPARAM_INFO
	.align		4
.L_15:
        /*0028*/ 	.byte	0x04, 0x17
        /*002a*/ 	.short	(.L_17 - .L_16)
.L_16:
        /*002c*/ 	.word	0x00000000
        /*0030*/ 	.short	0x0005
        /*0032*/ 	.short	0x0028
        /*0034*/ 	.byte	0x00, 0xf4, 0x21, 0x00


	//----- nvinfo : EIATTR_KPARAM_INFO
	.align		4
.L_17:
        /*0038*/ 	.byte	0x04, 0x17
        /*003a*/ 	.short	(.L_19 - .L_18)
.L_18:
        /*003c*/ 	.word	0x00000000
        /*0040*/ 	.short	0x0004
        /*0042*/ 	.short	0x0020
        /*0044*/ 	.byte	0x00, 0xf4, 0x21, 0x00


	//----- nvinfo : EIATTR_KPARAM_INFO
	.align		4
.L_19:
        /*0048*/ 	.byte	0x04, 0x17
        /*004a*/ 	.short	(.L_21 - .L_20)
.L_20:
        /*004c*/ 	.word	0x00000000
        /*0050*/ 	.short	0x0003
        /*0052*/ 	.short	0x0018
        /*0054*/ 	.byte	0x00, 0xf4, 0x21, 0x00


	//----- nvinfo : EIATTR_KPARAM_INFO
	.align		4
.L_21:
        /*0058*/ 	.byte	0x04, 0x17
        /*005a*/ 	.short	(.L_23 - .L_22)
.L_22:
        /*005c*/ 	.word	0x00000000
        /*0060*/ 	.short	0x0002
        /*0062*/ 	.short	0x0010
        /*0064*/ 	.byte	0x00, 0xf4, 0x21, 0x00


	//----- nvinfo : EIATTR_KPARAM_INFO
	.align		4
.L_23:
        /*0068*/ 	.byte	0x04, 0x17
        /*006a*/ 	.short	(.L_25 - .L_24)
.L_24:
        /*006c*/ 	.word	0x00000000
        /*0070*/ 	.short	0x0001
        /*0072*/ 	.short	0x0008
        /*0074*/ 	.byte	0x00, 0xf4, 0x21, 0x00


	//----- nvinfo : EIATTR_KPARAM_INFO
	.align		4
.L_25:
        /*0078*/ 	.byte	0x04, 0x17
        /*007a*/ 	.short	(.L_27 - .L_26)
.L_26:
        /*007c*/ 	.word	0x00000000
        /*0080*/ 	.short	0x0000
        /*0082*/ 	.short	0x0000
        /*0084*/ 	.byte	0x00, 0xf4, 0x21, 0x00


	//----- nvinfo : EIATTR_SPARSE_MMA_MASK
	.align		4
.L_27:
        /*0088*/ 	.byte	0x03, 0x50
        /*008a*/ 	.short	0x0000


	//----- nvinfo : EIATTR_MAXREG_COUNT
	.align		4
        /*008c*/ 	.byte	0x03, 0x1b
        /*008e*/ 	.short	0x00ff


	//----- nvinfo : EIATTR_EXIT_INSTR_OFFSETS
	.align		4
        /*0090*/ 	.byte	0x04, 0x1c
        /*0092*/ 	.short	(.L_29 - .L_28)


	//   ....[0]....
.L_28:
        /*0094*/ 	.word	0x000003b0


	//----- nvinfo : EIATTR_REQNTID
	.align		4
.L_29:
        /*0098*/ 	.byte	0x04, 0x10
        /*009a*/ 	.short	(.L_31 - .L_30)
.L_30:
        /*009c*/ 	.word	0x00000100
        /*00a0*/ 	.word	0x00000001
        /*00a4*/ 	.word	0x00000001


	//----- nvinfo : EIATTR_CBANK_PARAM_SIZE
	.align		4
.L_31:
        /*00a8*/ 	.byte	0x03, 0x19
        /*00aa*/ 	.short	0x003c


	//----- nvinfo : EIATTR_PARAM_CBANK
	.align		4
        /*00ac*/ 	.byte	0x04, 0x0a
        /*00ae*/ 	.short	(.L_33 - .L_32)
	.align		4
.L_32:
        /*00b0*/ 	.word	index@(.nv.constant0.triton_poi_fused__native_batch_norm_legit_no_training_convolution_relu_3)
        /*00b4*/ 	.short	0x0210
        /*00b6*/ 	.short	0x003c


	//----- nvinfo : EIATTR_SW_WAR
	.align		4
.L_33:
        /*00b8*/ 	.byte	0x04, 0x36
        /*00ba*/ 	.short	(.L_35 - .L_34)
.L_34:
        /*00bc*/ 	.word	0x00000008
.L_35:


//--------------------- .nv.callgraph             --------------------------
	.section	.nv.callgraph,"",@"SHT_CUDA_CALLGRAPH"
	.align	4
	.sectionentsize	8
	.align		4
        /*0000*/ 	.word	0x00000000
	.align		4
        /*0004*/ 	.word	0xffffffff
	.align		4
        /*0008*/ 	.word	0x00000000
	.align		4
        /*000c*/ 	.word	0xfffffffe
	.align		4
        /*0010*/ 	.word	0x00000000
	.align		4
        /*0014*/ 	.word	0xfffffffd
	.align		4
        /*0018*/ 	.word	0x00000000
	.align		4
        /*001c*/ 	.word	0xfffffffc


//--------------------- .nv.constant4             --------------------------
	.section	.nv.constant4,"a",@progbits
	.align	8
	.align		8
.nv.constant4:
        /*0000*/ 	.dword	_$_str
	.align		8
        /*0008*/ 	.dword	_$_str_$_2


//--------------------- .text.triton_poi_fused__native_batch_norm_legit_no_training_convolution_relu_3 --------------------------
	.section	.text.triton_poi_fused__native_batch_norm_legit_no_training_convolution_relu_3,"ax",@progbits
	.align	128
        .global         triton_poi_fused__native_batch_norm_legit_no_training_convolution_relu_3
        .type           triton_poi_fused__native_batch_norm_legit_no_training_convolution_relu_3,@function
        .size           triton_poi_fused__native_batch_norm_legit_no_training_convolution_relu_3,(.L_x_1 - triton_poi_fused__native_batch_norm_legit_no_training_convolution_relu_3)
        .other          triton_poi_fused__native_batch_norm_legit_no_training_convolution_relu_3,@"STO_CUDA_ENTRY STV_DEFAULT"
triton_poi_fused__native_batch_norm_legit_no_training_convolution_relu_3:
.text.triton_poi_fused__native_batch_norm_legit_no_training_convolution_relu_3:
[----:B------:R-:W-:Y:S01]  /*0000*/  LDC R1, c[0x0][0x28] ;  /* 0x00000a00ff017b82 */ /* 0x000fe20000000800 */
[----:B------:R-:W1:Y:S07]  /*0010*/  S2R R0, SR_TID.X ;  /* 0x0000000000007919 */ /* 0x000e6e0000002100 */
[----:B------:R-:W2:Y:S01]  /*0020*/  LDC.64 R14, c[0x0][0x228] ;  /* 0x00008a00ff0e7b82 */ /* 0x000ea20000000a00 */
[----:B------:R-:W-:Y:S01]  /*0030*/  ULDC.64 UR4, c[0x0][0x208] ;  /* 0x0000820000047ab9 */ /* 0x000fe20000000a00 */
[----:B------:R-:W3:Y:S06]  /*0040*/  S2R R5, SR_CTAID.X ;  /* 0x0000000000057919 */ /* 0x000eec0000002500 */
[----:B------:R-:W4:Y:S08]  /*0050*/  LDC.64 R10, c[0x0][0x218] ;  /* 0x00008600ff0a7b82 */ /* 0x000f300000000a00 */
[----:B------:R-:W5:Y:S08]  /*0060*/  LDC.64 R12, c[0x0][0x220] ;  /* 0x00008800ff0c7b82 */ /* 0x000f700000000a00 */
[----:B------:R-:W5:Y:S01]  /*0070*/  LDC.64 R16, c[0x0][0x230] ;  /* 0x00008c00ff107b82 */ /* 0x000f620000000a00 */
[----:B-1----:R-:W-:-:S02]  /*0080*/  SHF.L.U32 R0, R0, 0x1, RZ ;  /* 0x0000000100007819 */ /* 0x002fc400000006ff */
[----:B---3--:R-:W-:Y:S02]  /*0090*/  SHF.R.S32.HI R3, RZ, 0x16, R5 ;  /* 0x00000016ff037819 */ /* 0x008fe40000011405 */
[----:B------:R-:W-:Y:S02]  /*00a0*/  LOP3.LUT R0, R0, 0x1fe, RZ, 0xc0, !PT ;  /* 0x000001fe00007812 */ /* 0x000fe400078ec0ff */
[----:B------:R-:W-:Y:S02]  /*00b0*/  SGXT R3, R3, 0x1 ;  /* 0x000000010303781a */ /* 0x000fe40000000200 */
[----:B------:R-:W-:Y:S02]  /*00c0*/  LEA R0, R5, R0, 0x9 ;  /* 0x0000000005007211 */ /* 0x000fe400078e48ff */
[----:B------:R-:W1:Y:S02]  /*00d0*/  LDC.64 R4, c[0x0][0x238] ;  /* 0x00008e00ff047b82 */ /* 0x000e640000000a00 */
[----:B------:R-:W-:-:S04]  /*00e0*/  LEA.HI R3, R3, R0, RZ, 0xa ;  /* 0x0000000003037211 */ /* 0x000fc800078f50ff */
[----:B------:R-:W-:-:S04]  /*00f0*/  SHF.R.S32.HI R3, RZ, 0xa, R3 ;  /* 0x0000000aff037819 */ /* 0x000fc80000011403 */
[----:B------:R-:W-:-:S04]  /*0100*/  LEA.HI R2, R3, R3, RZ, 0x5 ;  /* 0x0000000303027211 */ /* 0x000fc800078f28ff */
[----:B------:R-:W-:-:S04]  /*0110*/  LOP3.LUT R2, R2, 0xffffffe0, RZ, 0xc0, !PT ;  /* 0xffffffe002027812 */ /* 0x000fc800078ec0ff */
[----:B------:R-:W-:Y:S02]  /*0120*/  IADD3 R19, R3, -R2, RZ ;  /* 0x8000000203137210 */ /* 0x000fe40007ffe0ff */
[----:B------:R-:W3:Y:S03]  /*0130*/  LDC.64 R2, c[0x0][0x210] ;  /* 0x00008400ff027b82 */ /* 0x000ee60000000a00 */
[----:B--2---:R-:W-:-:S05]  /*0140*/  IMAD.WIDE R14, R19, 0x4, R14 ;  /* 0x00000004130e7825 */ /* 0x004fca00078e020e */
[----:B------:R2:W2:Y:S01]  /*0150*/  LDG.E.EL R18, desc[UR4][R14.64] ;  /* 0x000000040e127981 */ /* 0x0004a2000c2e1900 */
[----:B----4-:R-:W-:-:S04]  /*0160*/  IMAD.WIDE R10, R19, 0x4, R10 ;  /* 0x00000004130a7825 */ /* 0x010fc800078e020a */
[----:B-----5:R-:W-:Y:S01]  /*0170*/  IMAD.WIDE R12, R19, 0x4, R12 ;  /* 0x00000004130c7825 */ /* 0x020fe200078e020c */
[----:B------:R4:W5:Y:S04]  /*0180*/  LDG.E.EL R8, desc[UR4][R10.64] ;  /* 0x000000040a087981 */ /* 0x000968000c2e1900 */
[----:B------:R-:W5:Y:S01]  /*0190*/  LDG.E.EL R9, desc[UR4][R12.64] ;  /* 0x000000040c097981 */ /* 0x000f62000c2e1900 */
[----:B---3--:R-:W-:-:S05]  /*01a0*/  IMAD.WIDE R2, R0, 0x4, R2 ;  /* 0x0000000400027825 */ /* 0x008fca00078e0202 */
[----:B------:R-:W5:Y:S01]  /*01b0*/  LDG.E.64 R6, desc[UR4][R2.64] ;  /* 0x0000000402067981 */ /* 0x000f62000c1e1b00 */
[----:B0-2---:R-:W-:-:S04]  /*01c0*/  IMAD.WIDE R14, R19, 0x4, R16 ;  /* 0x00000004130e7825 */ /* 0x005fc800078e0210 */
[----:B-1----:R-:W-:Y:S02]  /*01d0*/  IMAD.WIDE R16, R19, 0x4, R4 ;  /* 0x0000000413107825 */ /* 0x002fe400078e0204 */
[----:B------:R-:W2:Y:S01]  /*01e0*/  LDG.E.EL R14, desc[UR4][R14.64] ;  /* 0x000000040e0e7981 */ /* 0x000ea2000c2e1900 */
[----:B----4-:R-:W-:Y:S01]  /*01f0*/  HFMA2.MMA R10, -RZ, RZ, 1.625, 0 ;  /* 0x3e800000ff0a7435 */ /* 0x010fe200000001ff */
[----:B------:R-:W0:Y:S02]  /*0200*/  LDC.64 R4, c[0x0][0x240] ;  /* 0x00009000ff047b82 */ /* 0x000e240000000a00 */
[----:B------:R-:W2:Y:S01]  /*0210*/  LDG.E.EL R17, desc[UR4][R16.64] ;  /* 0x0000000410117981 */ /* 0x000ea2000c2e1900 */
[----:B0-----:R-:W-:-:S04]  /*0220*/  IMAD.WIDE R4, R0, 0x4, R4 ;  /* 0x0000000400047825 */ /* 0x001fc800078e0204 */
[----:B------:R-:W-:-:S04]  /*0230*/  FADD R18, R18, 9.9999997473787516356e-06 ;  /* 0x3727c5ac12127421 */ /* 0x000fc80000000000 */
[----:B------:R-:W0:Y:S02]  /*0240*/  MUFU.SQRT R19, R18 ;  /* 0x0000001200137308 */ /* 0x000e240000002000 */
[C---:B0-----:R-:W-:Y:S02]  /*0250*/  FSETP.GT.AND P0, PT, R19.reuse, 8.50705917302346158658e+37, PT ;  /* 0x7e8000001300780b */ /* 0x041fe40003f04000 */
[----:B------:R-:W-:-:S11]  /*0260*/  FSETP.GEU.AND P1, PT, R19, 1.175494350822287508e-38, PT ;  /* 0x008000001300780b */ /* 0x000fd60003f2e000 */
[----:B------:R-:W-:-:S04]  /*0270*/  @P0 FMUL R19, R19, 0.25 ;  /* 0x3e80000013130820 */ /* 0x000fc80000400000 */
[----:B------:R-:W-:-:S06]  /*0280*/  @!P1 FMUL R19, R19, 16777216 ;  /* 0x4b80000013139820 */ /* 0x000fcc0000400000 */
[----:B------:R-:W0:Y:S01]  /*0290*/  MUFU.RCP R19, R19 ;  /* 0x0000001300137308 */ /* 0x000e220000001000 */
[----:B------:R-:W-:Y:S01]  /*02a0*/  FSEL R10, R10, 1, P0 ;  /* 0x3f8000000a0a7808 */ /* 0x000fe20000000000 */
[--C-:B-----5:R-:W-:Y:S01]  /*02b0*/  FADD R6, R6, R8.reuse ;  /* 0x0000000806067221 */ /* 0x120fe20000000000 */
[----:B------:R-:W-:-:S03]  /*02c0*/  FADD R7, R7, R8 ;  /* 0x0000000807077221 */ /* 0x000fc60000000000 */
[----:B------:R-:W-:Y:S01]  /*02d0*/  @!P1 FMUL R10, R10, 16777216 ;  /* 0x4b8000000a0a9820 */ /* 0x000fe20000400000 */
[C---:B------:R-:W-:Y:S01]  /*02e0*/  FADD R8, -R9.reuse, R6 ;  /* 0x0000000609087221 */ /* 0x040fe20000000100 */
[----:B------:R-:W-:Y:S02]  /*02f0*/  FADD R9, -R9, R7 ;  /* 0x0000000709097221 */ /* 0x000fe40000000100 */
[----:B0-----:R-:W-:-:S04]  /*0300*/  FMUL R10, R19, R10 ;  /* 0x0000000a130a7220 */ /* 0x001fc80000400000 */
[-C--:B------:R-:W-:Y:S01]  /*0310*/  FMUL R8, R8, R10.reuse ;  /* 0x0000000a08087220 */ /* 0x080fe20000400000 */
[----:B------:R-:W-:-:S03]  /*0320*/  FMUL R10, R9, R10 ;  /* 0x0000000a090a7220 */ /* 0x000fc60000400000 */
[C-C-:B--2---:R-:W-:Y:S01]  /*0330*/  FFMA R8, R14.reuse, R8, R17.reuse ;  /* 0x000000080e087223 */ /* 0x144fe20000000011 */
[----:B------:R-:W-:-:S04]  /*0340*/  FFMA R10, R14, R10, R17 ;  /* 0x0000000a0e0a7223 */ /* 0x000fc80000000011 */
[----:B------:R-:W-:Y:S02]  /*0350*/  FSETP.GEU.AND P0, PT, R8, RZ, PT ;  /* 0x000000ff0800720b */ /* 0x000fe40003f0e000 */
[----:B------:R-:W-:Y:S02]  /*0360*/  FSETP.GEU.AND P1, PT, R10, RZ, PT ;  /* 0x000000ff0a00720b */ /* 0x000fe40003f2e000 */
[----:B------:R-:W-:Y:S02]  /*0370*/  FSEL R8, R8, RZ, P0 ;  /* 0x000000ff08087208 */ /* 0x000fe40000000000 */
[----:B------:R-:W-:Y:S01]  /*0380*/  FSEL R9, R10, RZ, P1 ;  /* 0x000000ff0a097208 */ /* 0x000fe20000800000 */
[----:B------:R-:W-:Y:S04]  /*0390*/  STG.E.64 desc[UR4][R2.64], R6 ;  /* 0x0000000602007986 */ /* 0x000fe8000c101b04 */
[----:B------:R-:W-:Y:S01]  /*03a0*/  STG.E.64 desc[UR4][R4.64], R8 ;  /* 0x0000000804007986 */ /* 0x000fe2000c101b04 */
[----:B------:R-:W-:Y:S05]  /*03b0*/  EXIT ;  /* 0x000000000000794d */ /* 0x000fea0003800000 */
.L_x_0:
[----:B------:R-:W-:-:S00]  /*03c0*/  BRA `(.L_x_0) ;  /* 0xfffffffc00fc7947 */ /* 0x000fc0000383ffff */
[----:B------:R-:W-:-:S00]  /*03d0*/  NOP ;  /* 0x0000000000007918 */ /* 0x000fc00000000000 */
        /* <DEDUP_REMOVED lines=10> */
.L_x_1:


//--------------------- .nv.global.init           --------------------------
	.section	.nv.global.init,"aw",@progbits
.nv.global.init:
	.type		_$_str,@object
	.size		_$_str,(_$_str_$_2 - _$_str)
_$_str:
        /*0000*/ 	.byte	0x5f, 0x5f, 0x43, 0x55, 0x44, 0x41, 0x5f, 0x46, 0x54, 0x5a, 0x00
	.type		_$_str_$_2,@object
	.size		_$_str_$_2,(.L_1 - _$_str_$_2)
_$_str_$_2:
        /*000b*/ 	.byte	0x5f, 0x5f, 0x43, 0x55, 0x44, 0x41, 0x5f, 0x50, 0x52, 0x45, 0x43, 0x5f, 0x53, 0x51, 0x52, 0x54
        /*001b*/ 	.byte	0x00
.L_1:


//--------------------- .nv.constant0.triton_poi_fused__native_batch_norm_legit_no_training_convolution_relu_3 --------------------------
	.section	.nv.constant0.triton_poi_fused__native_batch_norm_legit_no_training_convolution_relu_3,"a",@progbits
	.sectionflags	@""
	.align	4
.nv.constant0.triton_poi_fused__native_batch_norm_legit_no_training_convolution_relu_3:
	.zero		588
